//
// Generated by NVIDIA NVVM Compiler
//
// Compiler Build ID: CL-36424714
// Cuda compilation tools, release 13.0, V13.0.88
// Based on NVVM 20.0.0
//

.version 9.0
.target sm_100
.address_size 64

	// .globl	kernel

.visible .entry kernel(
	.param .u64 .ptr .align 1 kernel_param_0,
	.param .u64 .ptr .align 1 kernel_param_1,
	.param .u32 kernel_param_2
)
{
	.reg .pred 	%p<3>;
	.reg .b16 	%rs<4>;
	.reg .b32 	%r<6>;
	.reg .b64 	%rd<11>;

	ld.param.u64 	%rd3, [kernel_param_0];
	ld.param.u64 	%rd2, [kernel_param_1];
	ld.param.u32 	%r2, [kernel_param_2];
	cvta.to.global.u64 	%rd1, %rd3;
	mov.u32 	%r3, %ntid.x;
	mov.u32 	%r4, %ctaid.x;
	mov.u32 	%r5, %tid.x;
	mad.lo.s32 	%r1, %r3, %r4, %r5;
	setp.ge.s32 	%p1, %r1, %r2;
	@%p1 bra 	$L__BB0_4;
	cvta.to.global.u64 	%rd4, %rd2;
	cvt.s64.s32 	%rd5, %r1;
	add.s64 	%rd6, %rd4, %rd5;
	ld.global.u8 	%rs1, [%rd6];
	setp.lt.u16 	%p2, %rs1, 230;
	@%p2 bra 	$L__BB0_3;
	add.s64 	%rd10, %rd1, %rd5;
	mov.b16 	%rs3, 255;
	st.global.u8 	[%rd10], %rs3;
	bra.uni 	$L__BB0_4;
$L__BB0_3:
	add.s64 	%rd8, %rd1, %rd5;
	mov.b16 	%rs2, 0;
	st.global.u8 	[%rd8], %rs2;
$L__BB0_4:
	ret;

}


// ===== COMPILED SASS (sm_100) =====

	.target	sm_100

	.elftype	@"ET_EXEC"


//--------------------- .note.nv.tkinfo           --------------------------
	.section	.note.nv.tkinfo,"",@"SHT_NOTE"
	.sectionflags	@"SHF_NOTE_NV_TKINFO"
	.tkinfo
        /*0018*/ 	.word	0x00000002
        /*0030*/ 	.string	""
        /*0030*/ 	.string	"ptxas"
        /*0030*/ 	.string	"Cuda compilation tools, release 13.0, V13.0.88"
        /*0030*/ 	.string	"Build cuda_13.0.r13.0/compiler.36424714_0"
        /*0030*/ 	.string	"-arch sm_100 -m 64 "



//--------------------- .note.nv.cuinfo           --------------------------
	.section	.note.nv.cuinfo,"",@"SHT_NOTE"
	.sectionflags	@"SHF_NOTE_NV_CUINFO"
        /*0018*/ 	.short	0x0002
        /*001a*/ 	.short	0x0064
        /*001c*/ 	.short	0x0082
	.zero		2


//--------------------- .nv.info                  --------------------------
	.section	.nv.info,"",@"SHT_CUDA_INFO"
	.align	4


	//----- nvinfo : EIATTR_REGCOUNT
	.align		4
        /*0000*/ 	.byte	0x04, 0x2f
        /*0002*/ 	.short	(.L_1 - .L_0)
	.align		4
.L_0:
        /*0004*/ 	.word	index@(kernel)
        /*0008*/ 	.word	0x0000000a


	//----- nvinfo : EIATTR_FRAME_SIZE
	.align		4
.L_1:
        /*000c*/ 	.byte	0x04, 0x11
        /*000e*/ 	.short	(.L_3 - .L_2)
	.align		4
.L_2:
        /*0010*/ 	.word	index@(kernel)
        /*0014*/ 	.word	0x00000000


	//----- nvinfo : EIATTR_MIN_STACK_SIZE
	.align		4
.L_3:
        /*0018*/ 	.byte	0x04, 0x12
        /*001a*/ 	.short	(.L_5 - .L_4)
	.align		4
.L_4:
        /*001c*/ 	.word	index@(kernel)
        /*0020*/ 	.word	0x00000000
.L_5:


//--------------------- .nv.compat                --------------------------
	.section	.nv.compat,"",@"SHT_CUDA_COMPAT_INFO"
	.align	4
        /*0000*/ 	.byte	0x02, 0x09, 0x00, 0x00, 0x02, 0x02, 0x01, 0x00, 0x02, 0x05, 0x05, 0x00, 0x03, 0x07, 0x01, 0x01
        /*0010*/ 	.byte	0x02, 0x03, 0x00, 0x00, 0x02, 0x06, 0x01, 0x00, 0x04, 0x0b, 0x08, 0x00, 0x09, 0x00, 0x00, 0x00
        /*0020*/ 	.byte	0x00, 0x00, 0x00, 0x00


//--------------------- .nv.info.kernel           --------------------------
	.section	.nv.info.kernel,"",@"SHT_CUDA_INFO"
	.sectionflags	@""
	.align	4


	//----- nvinfo : EIATTR_CUDA_API_VERSION
	.align		4
        /*0000*/ 	.byte	0x04, 0x37
        /*0002*/ 	.short	(.L_7 - .L_6)
.L_6:
        /*0004*/ 	.word	0x00000082


	//----- nvinfo : EIATTR_KPARAM_INFO
	.align		4
.L_7:
        /*0008*/ 	.byte	0x04, 0x17
        /*000a*/ 	.short	(.L_9 - .L_8)
.L_8:
        /*000c*/ 	.word	0x00000000
        /*0010*/ 	.short	0x0002
        /*0012*/ 	.short	0x0010
        /*0014*/ 	.byte	0x00, 0xf0, 0x11, 0x00


	//----- nvinfo : EIATTR_KPARAM_INFO
	.align		4
.L_9:
        /*0018*/ 	.byte	0x04, 0x17
        /*001a*/ 	.short	(.L_11 - .L_10)
.L_10:
        /*001c*/ 	.word	0x00000000
        /*0020*/ 	.short	0x0001
        /*0022*/ 	.short	0x0008
        /*0024*/ 	.byte	0x00, 0xf5, 0x21, 0x00


	//----- nvinfo : EIATTR_KPARAM_INFO
	.align		4
.L_11:
        /*0028*/ 	.byte	0x04, 0x17
        /*002a*/ 	.short	(.L_13 - .L_12)
.L_12:
        /*002c*/ 	.word	0x00000000
        /*0030*/ 	.short	0x0000
        /*0032*/ 	.short	0x0000
        /*0034*/ 	.byte	0x00, 0xf5, 0x21, 0x00


	//----- nvinfo : EIATTR_SPARSE_MMA_MASK
	.align		4
.L_13:
        /*0038*/ 	.byte	0x03, 0x50
        /*003a*/ 	.short	0x0000


	//----- nvinfo : EIATTR_MAXREG_COUNT
	.align		4
        /*003c*/ 	.byte	0x03, 0x1b
        /*003e*/ 	.short	0x00ff


	//----- nvinfo : EIATTR_MERCURY_ISA_VERSION
	.align		4
        /*0040*/ 	.byte	0x03, 0x5f
        /*0042*/ 	.short	0x0101


	//----- nvinfo : EIATTR_VRC_CTA_INIT_COUNT
	.align		4
        /*0044*/ 	.byte	0x02, 0x4a
	.zero		1
	.zero		1


	//----- nvinfo : EIATTR_EXIT_INSTR_OFFSETS
	.align		4
        /*0048*/ 	.byte	0x04, 0x1c
        /*004a*/ 	.short	(.L_15 - .L_14)


	//   ....[0]....
.L_14:
        /*004c*/ 	.word	0x00000070


	//   ....[1]....
        /*0050*/ 	.word	0x00000150


	//   ....[2]....
        /*0054*/ 	.word	0x000001a0


	//----- nvinfo : EIATTR_CBANK_PARAM_SIZE
	.align		4
.L_15:
        /*0058*/ 	.byte	0x03, 0x19
        /*005a*/ 	.short	0x0014


	//----- nvinfo : EIATTR_PARAM_CBANK
	.align		4
        /*005c*/ 	.byte	0x04, 0x0a
        /*005e*/ 	.short	(.L_17 - .L_16)
	.align		4
.L_16:
        /*0060*/ 	.word	index@(.nv.constant0.kernel)
        /*0064*/ 	.short	0x0380
        /*0066*/ 	.short	0x0014


	//----- nvinfo : EIATTR_SW_WAR
	.align		4
.L_17:
        /*0068*/ 	.byte	0x04, 0x36
        /*006a*/ 	.short	(.L_19 - .L_18)
.L_18:
        /*006c*/ 	.word	0x00000008
.L_19:


//--------------------- .nv.callgraph             --------------------------
	.section	.nv.callgraph,"",@"SHT_CUDA_CALLGRAPH"
	.align	4
	.sectionentsize	8
	.align		4
        /*0000*/ 	.word	0x00000000
	.align		4
        /*0004*/ 	.word	0xffffffff
	.align		4
        /*0008*/ 	.word	0x00000000
	.align		4
        /*000c*/ 	.word	0xfffffffe
	.align		4
        /*0010*/ 	.word	0x00000000
	.align		4
        /*0014*/ 	.word	0xfffffffd
	.align		4
        /*0018*/ 	.word	0x00000000
	.align		4
        /*001c*/ 	.word	0xfffffffc


//--------------------- .text.kernel              --------------------------
	.section	.text.kernel,"ax",@progbits
	.align	128
        .global         kernel
        .type           kernel,@function
        .size           kernel,(.L_x_1 - kernel)
        .other          kernel,@"STO_CUDA_ENTRY STV_DEFAULT"
kernel:
.text.kernel:
[----:B------:R-:W-:Y:S01]  /*0000*/  LDC R1, c[0x0][0x37c] ;  /* 0x0000df00ff017b82 */ /* 0x000fe20000000800 */
[----:B------:R-:W0:Y:S01]  /*0010*/  S2R R7, SR_CTAID.X ;  /* 0x0000000000077919 */ /* 0x000e220000002500 */
[----:B------:R-:W0:Y:S01]  /*0020*/  LDCU UR4, c[0x0][0x360] ;  /* 0x00006c00ff0477ac */ /* 0x000e220008000800 */
[----:B------:R-:W0:Y:S01]  /*0030*/  S2R R0, SR_TID.X ;  /* 0x0000000000007919 */ /* 0x000e220000002100 */
[----:B------:R-:W1:Y:S01]  /*0040*/  LDCU UR5, c[0x0][0x390] ;  /* 0x00007200ff0577ac */ /* 0x000e620008000800 */
[----:B0-----:R-:W-:-:S05]  /*0050*/  IMAD R7, R7, UR4, R0 ;  /* 0x0000000407077c24 */ /* 0x001fca000f8e0200 */
[----:B-1----:R-:W-:-:S13]  /*0060*/  ISETP.GE.AND P0, PT, R7, UR5, PT ;  /* 0x0000000507007c0c */ /* 0x002fda000bf06270 */
[----:B------:R-:W-:Y:S05]  /*0070*/  @P0 EXIT ;  /* 0x000000000000094d */ /* 0x000fea0003800000 */
[----:B------:R-:W0:Y:S01]  /*0080*/  LDCU.64 UR6, c[0x0][0x388] ;  /* 0x00007100ff0677ac */ /* 0x000e220008000a00 */
[----:B------:R-:W-:Y:S01]  /*0090*/  SHF.R.S32.HI R0, RZ, 0x1f, R7 ;  /* 0x0000001fff007819 */ /* 0x000fe20000011407 */
[----:B------:R-:W1:Y:S01]  /*00a0*/  LDCU.64 UR4, c[0x0][0x358] ;  /* 0x00006b00ff0477ac */ /* 0x000e620008000a00 */
[----:B0-----:R-:W-:-:S04]  /*00b0*/  IADD3 R2, P0, PT, R7, UR6, RZ ;  /* 0x0000000607027c10 */ /* 0x001fc8000ff1e0ff */
[----:B------:R-:W-:-:S05]  /*00c0*/  IADD3.X R3, PT, PT, R0, UR7, RZ, P0, !PT ;  /* 0x0000000700037c10 */ /* 0x000fca00087fe4ff */
[----:B-1----:R-:W2:Y:S01]  /*00d0*/  LDG.E.U8 R2, desc[UR4][R2.64] ;  /* 0x0000000402027981 */ /* 0x002ea2000c1e1100 */
[----:B------:R-:W-:Y:S01]  /*00e0*/  IMAD.MOV.U32 R6, RZ, RZ, 0xff ;  /* 0x000000ffff067424 */ /* 0x000fe200078e00ff */
[----:B--2---:R-:W-:-:S13]  /*00f0*/  ISETP.GE.U32.AND P0, PT, R2, 0xe6, PT ;  /* 0x000000e60200780c */ /* 0x004fda0003f06070 */
[----:B------:R-:W0:Y:S01]  /*0100*/  @P0 LDC.64 R4, c[0x0][0x380] ;  /* 0x0000e000ff040b82 */ /* 0x000e220000000a00 */
[----:B------:R-:W-:Y:S02]  /*0110*/  @P0 PRMT R3, R6, 0x7610, R3 ;  /* 0x0000761006030816 */ /* 0x000fe40000000003 */
[----:B0-----:R-:W-:-:S05]  /*0120*/  @P0 IADD3 R4, P1, PT, R7, R4, RZ ;  /* 0x0000000407040210 */ /* 0x001fca0007f3e0ff */
[----:B------:R-:W-:-:S05]  /*0130*/  @P0 IMAD.X R5, R0, 0x1, R5, P1 ;  /* 0x0000000100050824 */ /* 0x000fca00008e0605 */
[----:B------:R0:W-:Y:S01]  /*0140*/  @P0 STG.E.U8 desc[UR4][R4.64], R3 ;  /* 0x0000000304000986 */ /* 0x0001e2000c101104 */
[----:B------:R-:W-:Y:S05]  /*0150*/  @P0 EXIT ;  /* 0x000000000000094d */ /* 0x000fea0003800000 */
[----:B------:R-:W1:Y:S02]  /*0160*/  LDCU.64 UR6, c[0x0][0x380] ;  /* 0x00007000ff0677ac */ /* 0x000e640008000a00 */
[----:B-1----:R-:W-:-:S04]  /*0170*/  IADD3 R2, P0, PT, R7, UR6, RZ ;  /* 0x0000000607027c10 */ /* 0x002fc8000ff1e0ff */
[----:B0-----:R-:W-:-:S05]  /*0180*/  IADD3.X R3, PT, PT, R0, UR7, RZ, P0, !PT ;  /* 0x0000000700037c10 */ /* 0x001fca00087fe4ff */
[----:B------:R-:W-:Y:S01]  /*0190*/  STG.E.U8 desc[UR4][R2.64], RZ ;  /* 0x000000ff02007986 */ /* 0x000fe2000c101104 */
[----:B------:R-:W-:Y:S05]  /*01a0*/  EXIT ;  /* 0x000000000000794d */ /* 0x000fea0003800000 */
.L_x_0:
[----:B------:R-:W-:-:S00]  /*01b0*/  BRA `(.L_x_0) ;  /* 0xfffffffc00fc7947 */ /* 0x000fc0000383ffff */
[----:B------:R-:W-:-:S00]  /*01c0*/  NOP ;  /* 0x0000000000007918 */ /* 0x000fc00000000000 */
        /* <DEDUP_REMOVED lines=11> */
.L_x_1:


//--------------------- .nv.shared.reserved.0     --------------------------
	.section	.nv.shared.reserved.0,"aw",@nobits
	.weak		__nv_reservedSMEM_offset_0_alias
	.size		__nv_reservedSMEM_offset_0_alias, 0, 64
	.other		__nv_reservedSMEM_offset_0_alias,@"STO_CUDA_RESERVED_SHARED STV_DEFAULT"
__nv_reservedSMEM_offset_0_alias:
	.zero		0
	.zero		64


//--------------------- .nv.constant0.kernel      --------------------------
	.section	.nv.constant0.kernel,"a",@progbits
	.sectionflags	@""
	.align	4
.nv.constant0.kernel:
	.zero		916


//--------------------- SYMBOLS --------------------------

	.type		.nv.reservedSmem.offset0,@object
	.size		.nv.reservedSmem.offset0,0x4
